//
// Generated by NVIDIA NVVM Compiler
//
// Compiler Build ID: CL-36424714
// Cuda compilation tools, release 13.0, V13.0.88
// Based on NVVM 20.0.0
//

.version 9.0
.target sm_100
.address_size 64

	// .globl	rectlin

.visible .entry rectlin(
	.param .u32 rectlin_param_0,
	.param .u64 .ptr .align 1 rectlin_param_1,
	.param .u64 .ptr .align 1 rectlin_param_2
)
{
	.reg .pred 	%p<3>;
	.reg .b32 	%r<6>;
	.reg .b64 	%rd<12>;
	.reg .b64 	%fd<2>;

	ld.param.u32 	%r2, [rectlin_param_0];
	ld.param.u64 	%rd2, [rectlin_param_1];
	ld.param.u64 	%rd3, [rectlin_param_2];
	cvta.to.global.u64 	%rd1, %rd3;
	mov.u32 	%r3, %tid.x;
	mov.u32 	%r4, %ctaid.x;
	mov.u32 	%r5, %ntid.x;
	mad.lo.s32 	%r1, %r4, %r5, %r3;
	setp.ge.s32 	%p1, %r1, %r2;
	@%p1 bra 	$L__BB0_4;
	cvta.to.global.u64 	%rd4, %rd2;
	mul.wide.s32 	%rd5, %r1, 8;
	add.s64 	%rd6, %rd4, %rd5;
	ld.global.f64 	%fd1, [%rd6];
	setp.leu.f64 	%p2, %fd1, 0d0000000000000000;
	@%p2 bra 	$L__BB0_3;
	add.s64 	%rd11, %rd1, %rd5;
	st.global.f64 	[%rd11], %fd1;
	bra.uni 	$L__BB0_4;
$L__BB0_3:
	add.s64 	%rd8, %rd1, %rd5;
	mov.b64 	%rd9, 0;
	st.global.u64 	[%rd8], %rd9;
$L__BB0_4:
	ret;

}


// ===== COMPILED SASS (sm_100) =====

	.target	sm_100

	.elftype	@"ET_EXEC"


//--------------------- .note.nv.tkinfo           --------------------------
	.section	.note.nv.tkinfo,"",@"SHT_NOTE"
	.sectionflags	@"SHF_NOTE_NV_TKINFO"
	.tkinfo
        /*0018*/ 	.word	0x00000002
        /*0030*/ 	.string	""
        /*0030*/ 	.string	"ptxas"
        /*0030*/ 	.string	"Cuda compilation tools, release 13.0, V13.0.88"
        /*0030*/ 	.string	"Build cuda_13.0.r13.0/compiler.36424714_0"
        /*0030*/ 	.string	"-arch sm_100 -m 64 "



//--------------------- .note.nv.cuinfo           --------------------------
	.section	.note.nv.cuinfo,"",@"SHT_NOTE"
	.sectionflags	@"SHF_NOTE_NV_CUINFO"
        /*0018*/ 	.short	0x0002
        /*001a*/ 	.short	0x0064
        /*001c*/ 	.short	0x0082
	.zero		2


//--------------------- .nv.info                  --------------------------
	.section	.nv.info,"",@"SHT_CUDA_INFO"
	.align	4


	//----- nvinfo : EIATTR_REGCOUNT
	.align		4
        /*0000*/ 	.byte	0x04, 0x2f
        /*0002*/ 	.short	(.L_1 - .L_0)
	.align		4
.L_0:
        /*0004*/ 	.word	index@(rectlin)
        /*0008*/ 	.word	0x0000000a


	//----- nvinfo : EIATTR_FRAME_SIZE
	.align		4
.L_1:
        /*000c*/ 	.byte	0x04, 0x11
        /*000e*/ 	.short	(.L_3 - .L_2)
	.align		4
.L_2:
        /*0010*/ 	.word	index@(rectlin)
        /*0014*/ 	.word	0x00000000


	//----- nvinfo : EIATTR_MIN_STACK_SIZE
	.align		4
.L_3:
        /*0018*/ 	.byte	0x04, 0x12
        /*001a*/ 	.short	(.L_5 - .L_4)
	.align		4
.L_4:
        /*001c*/ 	.word	index@(rectlin)
        /*0020*/ 	.word	0x00000000
.L_5:


//--------------------- .nv.compat                --------------------------
	.section	.nv.compat,"",@"SHT_CUDA_COMPAT_INFO"
	.align	4
        /*0000*/ 	.byte	0x02, 0x09, 0x00, 0x00, 0x02, 0x02, 0x01, 0x00, 0x02, 0x05, 0x05, 0x00, 0x03, 0x07, 0x01, 0x01
        /*0010*/ 	.byte	0x02, 0x03, 0x00, 0x00, 0x02, 0x06, 0x01, 0x00, 0x04, 0x0b, 0x08, 0x00, 0x01, 0x00, 0x00, 0x00
        /*0020*/ 	.byte	0x00, 0x00, 0x00, 0x00


//--------------------- .nv.info.rectlin          --------------------------
	.section	.nv.info.rectlin,"",@"SHT_CUDA_INFO"
	.sectionflags	@""
	.align	4


	//----- nvinfo : EIATTR_CUDA_API_VERSION
	.align		4
        /*0000*/ 	.byte	0x04, 0x37
        /*0002*/ 	.short	(.L_7 - .L_6)
.L_6:
        /*0004*/ 	.word	0x00000082


	//----- nvinfo : EIATTR_KPARAM_INFO
	.align		4
.L_7:
        /*0008*/ 	.byte	0x04, 0x17
        /*000a*/ 	.short	(.L_9 - .L_8)
.L_8:
        /*000c*/ 	.word	0x00000000
        /*0010*/ 	.short	0x0002
        /*0012*/ 	.short	0x0010
        /*0014*/ 	.byte	0x00, 0xf5, 0x21, 0x00


	//----- nvinfo : EIATTR_KPARAM_INFO
	.align		4
.L_9:
        /*0018*/ 	.byte	0x04, 0x17
        /*001a*/ 	.short	(.L_11 - .L_10)
.L_10:
        /*001c*/ 	.word	0x00000000
        /*0020*/ 	.short	0x0001
        /*0022*/ 	.short	0x0008
        /*0024*/ 	.byte	0x00, 0xf5, 0x21, 0x00


	//----- nvinfo : EIATTR_KPARAM_INFO
	.align		4
.L_11:
        /*0028*/ 	.byte	0x04, 0x17
        /*002a*/ 	.short	(.L_13 - .L_12)
.L_12:
        /*002c*/ 	.word	0x00000000
        /*0030*/ 	.short	0x0000
        /*0032*/ 	.short	0x0000
        /*0034*/ 	.byte	0x00, 0xf0, 0x11, 0x00


	//----- nvinfo : EIATTR_SPARSE_MMA_MASK
	.align		4
.L_13:
        /*0038*/ 	.byte	0x03, 0x50
        /*003a*/ 	.short	0x0000


	//----- nvinfo : EIATTR_MAXREG_COUNT
	.align		4
        /*003c*/ 	.byte	0x03, 0x1b
        /*003e*/ 	.short	0x00ff


	//----- nvinfo : EIATTR_MERCURY_ISA_VERSION
	.align		4
        /*0040*/ 	.byte	0x03, 0x5f
        /*0042*/ 	.short	0x0101


	//----- nvinfo : EIATTR_VRC_CTA_INIT_COUNT
	.align		4
        /*0044*/ 	.byte	0x02, 0x4a
	.zero		1
	.zero		1


	//----- nvinfo : EIATTR_EXIT_INSTR_OFFSETS
	.align		4
        /*0048*/ 	.byte	0x04, 0x1c
        /*004a*/ 	.short	(.L_15 - .L_14)


	//   ....[0]....
.L_14:
        /*004c*/ 	.word	0x00000070


	//   ....[1]....
        /*0050*/ 	.word	0x00000100


	//   ....[2]....
        /*0054*/ 	.word	0x00000140


	//----- nvinfo : EIATTR_CBANK_PARAM_SIZE
	.align		4
.L_15:
        /*0058*/ 	.byte	0x03, 0x19
        /*005a*/ 	.short	0x0018


	//----- nvinfo : EIATTR_PARAM_CBANK
	.align		4
        /*005c*/ 	.byte	0x04, 0x0a
        /*005e*/ 	.short	(.L_17 - .L_16)
	.align		4
.L_16:
        /*0060*/ 	.word	index@(.nv.constant0.rectlin)
        /*0064*/ 	.short	0x0380
        /*0066*/ 	.short	0x0018


	//----- nvinfo : EIATTR_SW_WAR
	.align		4
.L_17:
        /*0068*/ 	.byte	0x04, 0x36
        /*006a*/ 	.short	(.L_19 - .L_18)
.L_18:
        /*006c*/ 	.word	0x00000008
.L_19:


//--------------------- .nv.callgraph             --------------------------
	.section	.nv.callgraph,"",@"SHT_CUDA_CALLGRAPH"
	.align	4
	.sectionentsize	8
	.align		4
        /*0000*/ 	.word	0x00000000
	.align		4
        /*0004*/ 	.word	0xffffffff
	.align		4
        /*0008*/ 	.word	0x00000000
	.align		4
        /*000c*/ 	.word	0xfffffffe
	.align		4
        /*0010*/ 	.word	0x00000000
	.align		4
        /*0014*/ 	.word	0xfffffffd
	.align		4
        /*0018*/ 	.word	0x00000000
	.align		4
        /*001c*/ 	.word	0xfffffffc


//--------------------- .text.rectlin             --------------------------
	.section	.text.rectlin,"ax",@progbits
	.align	128
        .global         rectlin
        .type           rectlin,@function
        .size           rectlin,(.L_x_1 - rectlin)
        .other          rectlin,@"STO_CUDA_ENTRY STV_DEFAULT"
rectlin:
.text.rectlin:
[----:B------:R-:W-:Y:S01]  /*0000*/  LDC R1, c[0x0][0x37c] ;  /* 0x0000df00ff017b82 */ /* 0x000fe20000000800 */
[----:B------:R-:W0:Y:S07]  /*0010*/  S2R R7, SR_TID.X ;  /* 0x0000000000077919 */ /* 0x000e2e0000002100 */
[----:B------:R-:W0:Y:S01]  /*0020*/  S2UR UR4, SR_CTAID.X ;  /* 0x00000000000479c3 */ /* 0x000e220000002500 */
[----:B------:R-:W1:Y:S07]  /*0030*/  LDCU UR5, c[0x0][0x380] ;  /* 0x00007000ff0577ac */ /* 0x000e6e0008000800 */
[----:B------:R-:W0:Y:S02]  /*0040*/  LDC R0, c[0x0][0x360] ;  /* 0x0000d800ff007b82 */ /* 0x000e240000000800 */
[----:B0-----:R-:W-:-:S05]  /*0050*/  IMAD R7, R0, UR4, R7 ;  /* 0x0000000400077c24 */ /* 0x001fca000f8e0207 */
[----:B-1----:R-:W-:-:S13]  /*0060*/  ISETP.GE.AND P0, PT, R7, UR5, PT ;  /* 0x0000000507007c0c */ /* 0x002fda000bf06270 */
[----:B------:R-:W-:Y:S05]  /*0070*/  @P0 EXIT ;  /* 0x000000000000094d */ /* 0x000fea0003800000 */
[----:B------:R-:W0:Y:S01]  /*0080*/  LDC.64 R2, c[0x0][0x388] ;  /* 0x0000e200ff027b82 */ /* 0x000e220000000a00 */
[----:B------:R-:W1:Y:S01]  /*0090*/  LDCU.64 UR4, c[0x0][0x358] ;  /* 0x00006b00ff0477ac */ /* 0x000e620008000a00 */
[----:B0-----:R-:W-:-:S06]  /*00a0*/  IMAD.WIDE R2, R7, 0x8, R2 ;  /* 0x0000000807027825 */ /* 0x001fcc00078e0202 */
[----:B-1----:R-:W2:Y:S02]  /*00b0*/  LDG.E.64 R2, desc[UR4][R2.64] ;  /* 0x0000000402027981 */ /* 0x002ea4000c1e1b00 */
[----:B--2---:R-:W-:-:S14]  /*00c0*/  DSETP.GT.AND P0, PT, R2, RZ, PT ;  /* 0x000000ff0200722a */ /* 0x004fdc0003f04000 */
[----:B------:R-:W0:Y:S02]  /*00d0*/  @P0 LDC.64 R4, c[0x0][0x390] ;  /* 0x0000e400ff040b82 */ /* 0x000e240000000a00 */
[----:B0-----:R-:W-:-:S05]  /*00e0*/  @P0 IMAD.WIDE R4, R7, 0x8, R4 ;  /* 0x0000000807040825 */ /* 0x001fca00078e0204 */
[----:B------:R0:W-:Y:S01]  /*00f0*/  @P0 STG.E.64 desc[UR4][R4.64], R2 ;  /* 0x0000000204000986 */ /* 0x0001e2000c101b04 */
[----:B------:R-:W-:Y:S05]  /*0100*/  @P0 EXIT ;  /* 0x000000000000094d */ /* 0x000fea0003800000 */
[----:B0-----:R-:W0:Y:S02]  /*0110*/  LDC.64 R2, c[0x0][0x390] ;  /* 0x0000e400ff027b82 */ /* 0x001e240000000a00 */
[----:B0-----:R-:W-:-:S05]  /*0120*/  IMAD.WIDE R2, R7, 0x8, R2 ;  /* 0x0000000807027825 */ /* 0x001fca00078e0202 */
[----:B------:R-:W-:Y:S01]  /*0130*/  STG.E.64 desc[UR4][R2.64], RZ ;  /* 0x000000ff02007986 */ /* 0x000fe2000c101b04 */
[----:B------:R-:W-:Y:S05]  /*0140*/  EXIT ;  /* 0x000000000000794d */ /* 0x000fea0003800000 */
.L_x_0:
[----:B------:R-:W-:-:S00]  /*0150*/  BRA `(.L_x_0) ;  /* 0xfffffffc00fc7947 */ /* 0x000fc0000383ffff */
[----:B------:R-:W-:-:S00]  /*0160*/  NOP ;  /* 0x0000000000007918 */ /* 0x000fc00000000000 */
        /* <DEDUP_REMOVED lines=9> */
.L_x_1:


//--------------------- .nv.shared.reserved.0     --------------------------
	.section	.nv.shared.reserved.0,"aw",@nobits
	.weak		__nv_reservedSMEM_offset_0_alias
	.size		__nv_reservedSMEM_offset_0_alias, 0, 64
	.other		__nv_reservedSMEM_offset_0_alias,@"STO_CUDA_RESERVED_SHARED STV_DEFAULT"
__nv_reservedSMEM_offset_0_alias:
	.zero		0
	.zero		64


//--------------------- .nv.constant0.rectlin     --------------------------
	.section	.nv.constant0.rectlin,"a",@progbits
	.sectionflags	@""
	.align	4
.nv.constant0.rectlin:
	.zero		920


//--------------------- SYMBOLS --------------------------

	.type		.nv.reservedSmem.offset0,@object
	.size		.nv.reservedSmem.offset0,0x4
